//
// Generated by NVIDIA NVVM Compiler
//
// Compiler Build ID: CL-36424714
// Cuda compilation tools, release 13.0, V13.0.88
// Based on NVVM 20.0.0
//

.version 9.0
.target sm_100
.address_size 64

	// .globl	_Z15spmv_ell_kerneliiiPjPfS0_S0_

.visible .entry _Z15spmv_ell_kerneliiiPjPfS0_S0_(
	.param .u32 _Z15spmv_ell_kerneliiiPjPfS0_S0__param_0,
	.param .u32 _Z15spmv_ell_kerneliiiPjPfS0_S0__param_1,
	.param .u32 _Z15spmv_ell_kerneliiiPjPfS0_S0__param_2,
	.param .u64 .ptr .align 1 _Z15spmv_ell_kerneliiiPjPfS0_S0__param_3,
	.param .u64 .ptr .align 1 _Z15spmv_ell_kerneliiiPjPfS0_S0__param_4,
	.param .u64 .ptr .align 1 _Z15spmv_ell_kerneliiiPjPfS0_S0__param_5,
	.param .u64 .ptr .align 1 _Z15spmv_ell_kerneliiiPjPfS0_S0__param_6
)
{
	.reg .pred 	%p<26>;
	.reg .b32 	%r<59>;
	.reg .b32 	%f<97>;
	.reg .b64 	%rd<101>;

	ld.param.u32 	%r48, [_Z15spmv_ell_kerneliiiPjPfS0_S0__param_0];
	ld.param.u32 	%r46, [_Z15spmv_ell_kerneliiiPjPfS0_S0__param_1];
	ld.param.u32 	%r47, [_Z15spmv_ell_kerneliiiPjPfS0_S0__param_2];
	ld.param.u64 	%rd5, [_Z15spmv_ell_kerneliiiPjPfS0_S0__param_3];
	ld.param.u64 	%rd6, [_Z15spmv_ell_kerneliiiPjPfS0_S0__param_4];
	ld.param.u64 	%rd7, [_Z15spmv_ell_kerneliiiPjPfS0_S0__param_5];
	ld.param.u64 	%rd4, [_Z15spmv_ell_kerneliiiPjPfS0_S0__param_6];
	cvta.to.global.u64 	%rd1, %rd7;
	cvta.to.global.u64 	%rd2, %rd6;
	cvta.to.global.u64 	%rd3, %rd5;
	mov.u32 	%r49, %ctaid.x;
	mov.u32 	%r50, %ntid.x;
	mov.u32 	%r51, %tid.x;
	mad.lo.s32 	%r1, %r49, %r50, %r51;
	setp.ge.u32 	%p1, %r1, %r48;
	@%p1 bra 	$L__BB0_43;
	setp.eq.s32 	%p2, %r47, 0;
	mov.f32 	%f76, 0f00000000;
	@%p2 bra 	$L__BB0_42;
	mul.lo.s32 	%r2, %r47, %r1;
	and.b32  	%r3, %r47, 7;
	setp.lt.u32 	%p3, %r47, 8;
	mov.f32 	%f76, 0f00000000;
	mov.b32 	%r57, 0;
	@%p3 bra 	$L__BB0_21;
	and.b32  	%r57, %r47, -8;
	neg.s32 	%r55, %r57;
	add.s32 	%r54, %r2, 3;
	mov.f32 	%f76, 0f00000000;
$L__BB0_4:
	.pragma "nounroll";
	add.s32 	%r9, %r54, -3;
	mul.wide.u32 	%rd8, %r9, 4;
	add.s64 	%rd9, %rd3, %rd8;
	ld.global.u32 	%r10, [%rd9];
	setp.ge.u32 	%p4, %r10, %r46;
	@%p4 bra 	$L__BB0_6;
	add.s64 	%rd11, %rd2, %rd8;
	ld.global.f32 	%f42, [%rd11];
	mul.wide.u32 	%rd12, %r10, 4;
	add.s64 	%rd13, %rd1, %rd12;
	ld.global.f32 	%f43, [%rd13];
	fma.rn.f32 	%f76, %f42, %f43, %f76;
$L__BB0_6:
	add.s32 	%r11, %r54, -2;
	mul.wide.u32 	%rd14, %r11, 4;
	add.s64 	%rd15, %rd3, %rd14;
	ld.global.u32 	%r12, [%rd15];
	setp.ge.u32 	%p5, %r12, %r46;
	@%p5 bra 	$L__BB0_8;
	add.s64 	%rd17, %rd2, %rd14;
	ld.global.f32 	%f44, [%rd17];
	mul.wide.u32 	%rd18, %r12, 4;
	add.s64 	%rd19, %rd1, %rd18;
	ld.global.f32 	%f45, [%rd19];
	fma.rn.f32 	%f76, %f44, %f45, %f76;
$L__BB0_8:
	add.s32 	%r13, %r54, -1;
	mul.wide.u32 	%rd20, %r13, 4;
	add.s64 	%rd21, %rd3, %rd20;
	ld.global.u32 	%r14, [%rd21];
	setp.ge.u32 	%p6, %r14, %r46;
	@%p6 bra 	$L__BB0_10;
	add.s64 	%rd23, %rd2, %rd20;
	ld.global.f32 	%f46, [%rd23];
	mul.wide.u32 	%rd24, %r14, 4;
	add.s64 	%rd25, %rd1, %rd24;
	ld.global.f32 	%f47, [%rd25];
	fma.rn.f32 	%f76, %f46, %f47, %f76;
$L__BB0_10:
	add.s32 	%r15, %r54, 4;
	mul.wide.u32 	%rd26, %r54, 4;
	add.s64 	%rd27, %rd3, %rd26;
	ld.global.u32 	%r16, [%rd27];
	setp.ge.u32 	%p7, %r16, %r46;
	@%p7 bra 	$L__BB0_12;
	add.s64 	%rd29, %rd2, %rd26;
	ld.global.f32 	%f48, [%rd29];
	mul.wide.u32 	%rd30, %r16, 4;
	add.s64 	%rd31, %rd1, %rd30;
	ld.global.f32 	%f49, [%rd31];
	fma.rn.f32 	%f76, %f48, %f49, %f76;
$L__BB0_12:
	add.s32 	%r17, %r54, 1;
	mul.wide.u32 	%rd32, %r17, 4;
	add.s64 	%rd33, %rd3, %rd32;
	ld.global.u32 	%r18, [%rd33];
	setp.ge.u32 	%p8, %r18, %r46;
	@%p8 bra 	$L__BB0_14;
	add.s64 	%rd35, %rd2, %rd32;
	ld.global.f32 	%f50, [%rd35];
	mul.wide.u32 	%rd36, %r18, 4;
	add.s64 	%rd37, %rd1, %rd36;
	ld.global.f32 	%f51, [%rd37];
	fma.rn.f32 	%f76, %f50, %f51, %f76;
$L__BB0_14:
	add.s32 	%r19, %r54, 2;
	mul.wide.u32 	%rd38, %r19, 4;
	add.s64 	%rd39, %rd3, %rd38;
	ld.global.u32 	%r20, [%rd39];
	setp.ge.u32 	%p9, %r20, %r46;
	@%p9 bra 	$L__BB0_16;
	add.s64 	%rd41, %rd2, %rd38;
	ld.global.f32 	%f52, [%rd41];
	mul.wide.u32 	%rd42, %r20, 4;
	add.s64 	%rd43, %rd1, %rd42;
	ld.global.f32 	%f53, [%rd43];
	fma.rn.f32 	%f76, %f52, %f53, %f76;
$L__BB0_16:
	add.s32 	%r21, %r54, 3;
	mul.wide.u32 	%rd44, %r21, 4;
	add.s64 	%rd45, %rd3, %rd44;
	ld.global.u32 	%r22, [%rd45];
	setp.ge.u32 	%p10, %r22, %r46;
	@%p10 bra 	$L__BB0_18;
	add.s64 	%rd47, %rd2, %rd44;
	ld.global.f32 	%f54, [%rd47];
	mul.wide.u32 	%rd48, %r22, 4;
	add.s64 	%rd49, %rd1, %rd48;
	ld.global.f32 	%f55, [%rd49];
	fma.rn.f32 	%f76, %f54, %f55, %f76;
$L__BB0_18:
	mul.wide.u32 	%rd50, %r15, 4;
	add.s64 	%rd51, %rd3, %rd50;
	ld.global.u32 	%r23, [%rd51];
	setp.ge.u32 	%p11, %r23, %r46;
	@%p11 bra 	$L__BB0_20;
	add.s64 	%rd53, %rd2, %rd50;
	ld.global.f32 	%f56, [%rd53];
	mul.wide.u32 	%rd54, %r23, 4;
	add.s64 	%rd55, %rd1, %rd54;
	ld.global.f32 	%f57, [%rd55];
	fma.rn.f32 	%f76, %f56, %f57, %f76;
$L__BB0_20:
	add.s32 	%r55, %r55, 8;
	add.s32 	%r54, %r54, 8;
	setp.ne.s32 	%p12, %r55, 0;
	@%p12 bra 	$L__BB0_4;
$L__BB0_21:
	setp.eq.s32 	%p13, %r3, 0;
	@%p13 bra 	$L__BB0_42;
	and.b32  	%r27, %r47, 3;
	setp.lt.u32 	%p14, %r3, 4;
	@%p14 bra 	$L__BB0_32;
	add.s32 	%r28, %r57, %r2;
	mul.wide.u32 	%rd56, %r28, 4;
	add.s64 	%rd57, %rd3, %rd56;
	ld.global.u32 	%r29, [%rd57];
	setp.ge.u32 	%p15, %r29, %r46;
	@%p15 bra 	$L__BB0_25;
	add.s64 	%rd59, %rd2, %rd56;
	ld.global.f32 	%f59, [%rd59];
	mul.wide.u32 	%rd60, %r29, 4;
	add.s64 	%rd61, %rd1, %rd60;
	ld.global.f32 	%f60, [%rd61];
	fma.rn.f32 	%f76, %f59, %f60, %f76;
$L__BB0_25:
	add.s32 	%r30, %r28, 1;
	mul.wide.u32 	%rd62, %r30, 4;
	add.s64 	%rd63, %rd3, %rd62;
	ld.global.u32 	%r31, [%rd63];
	setp.ge.u32 	%p16, %r31, %r46;
	@%p16 bra 	$L__BB0_27;
	add.s64 	%rd65, %rd2, %rd62;
	ld.global.f32 	%f61, [%rd65];
	mul.wide.u32 	%rd66, %r31, 4;
	add.s64 	%rd67, %rd1, %rd66;
	ld.global.f32 	%f62, [%rd67];
	fma.rn.f32 	%f76, %f61, %f62, %f76;
$L__BB0_27:
	add.s32 	%r32, %r28, 2;
	mul.wide.u32 	%rd68, %r32, 4;
	add.s64 	%rd69, %rd3, %rd68;
	ld.global.u32 	%r33, [%rd69];
	setp.ge.u32 	%p17, %r33, %r46;
	@%p17 bra 	$L__BB0_29;
	add.s64 	%rd71, %rd2, %rd68;
	ld.global.f32 	%f63, [%rd71];
	mul.wide.u32 	%rd72, %r33, 4;
	add.s64 	%rd73, %rd1, %rd72;
	ld.global.f32 	%f64, [%rd73];
	fma.rn.f32 	%f76, %f63, %f64, %f76;
$L__BB0_29:
	add.s32 	%r34, %r28, 3;
	mul.wide.u32 	%rd74, %r34, 4;
	add.s64 	%rd75, %rd3, %rd74;
	ld.global.u32 	%r35, [%rd75];
	setp.ge.u32 	%p18, %r35, %r46;
	@%p18 bra 	$L__BB0_31;
	add.s64 	%rd77, %rd2, %rd74;
	ld.global.f32 	%f65, [%rd77];
	mul.wide.u32 	%rd78, %r35, 4;
	add.s64 	%rd79, %rd1, %rd78;
	ld.global.f32 	%f66, [%rd79];
	fma.rn.f32 	%f76, %f65, %f66, %f76;
$L__BB0_31:
	add.s32 	%r57, %r57, 4;
$L__BB0_32:
	setp.eq.s32 	%p19, %r27, 0;
	@%p19 bra 	$L__BB0_42;
	setp.eq.s32 	%p20, %r27, 1;
	@%p20 bra 	$L__BB0_39;
	add.s32 	%r38, %r57, %r2;
	mul.wide.u32 	%rd80, %r38, 4;
	add.s64 	%rd81, %rd3, %rd80;
	ld.global.u32 	%r39, [%rd81];
	setp.ge.u32 	%p21, %r39, %r46;
	@%p21 bra 	$L__BB0_36;
	add.s64 	%rd83, %rd2, %rd80;
	ld.global.f32 	%f68, [%rd83];
	mul.wide.u32 	%rd84, %r39, 4;
	add.s64 	%rd85, %rd1, %rd84;
	ld.global.f32 	%f69, [%rd85];
	fma.rn.f32 	%f76, %f68, %f69, %f76;
$L__BB0_36:
	add.s32 	%r40, %r38, 1;
	mul.wide.u32 	%rd86, %r40, 4;
	add.s64 	%rd87, %rd3, %rd86;
	ld.global.u32 	%r41, [%rd87];
	setp.ge.u32 	%p22, %r41, %r46;
	@%p22 bra 	$L__BB0_38;
	add.s64 	%rd89, %rd2, %rd86;
	ld.global.f32 	%f70, [%rd89];
	mul.wide.u32 	%rd90, %r41, 4;
	add.s64 	%rd91, %rd1, %rd90;
	ld.global.f32 	%f71, [%rd91];
	fma.rn.f32 	%f76, %f70, %f71, %f76;
$L__BB0_38:
	add.s32 	%r57, %r57, 2;
$L__BB0_39:
	and.b32  	%r53, %r47, 1;
	setp.eq.b32 	%p23, %r53, 1;
	not.pred 	%p24, %p23;
	@%p24 bra 	$L__BB0_42;
	add.s32 	%r44, %r57, %r2;
	mul.wide.u32 	%rd92, %r44, 4;
	add.s64 	%rd93, %rd3, %rd92;
	ld.global.u32 	%r45, [%rd93];
	setp.ge.u32 	%p25, %r45, %r46;
	@%p25 bra 	$L__BB0_42;
	add.s64 	%rd95, %rd2, %rd92;
	ld.global.f32 	%f72, [%rd95];
	mul.wide.u32 	%rd96, %r45, 4;
	add.s64 	%rd97, %rd1, %rd96;
	ld.global.f32 	%f73, [%rd97];
	fma.rn.f32 	%f76, %f72, %f73, %f76;
$L__BB0_42:
	cvta.to.global.u64 	%rd98, %rd4;
	mul.wide.u32 	%rd99, %r1, 4;
	add.s64 	%rd100, %rd98, %rd99;
	atom.global.add.f32 	%f74, [%rd100], %f76;
$L__BB0_43:
	ret;

}
	// .globl	_Z15spmv_coo_kerneliPjS_PfS0_S0_
.visible .entry _Z15spmv_coo_kerneliPjS_PfS0_S0_(
	.param .u32 _Z15spmv_coo_kerneliPjS_PfS0_S0__param_0,
	.param .u64 .ptr .align 1 _Z15spmv_coo_kerneliPjS_PfS0_S0__param_1,
	.param .u64 .ptr .align 1 _Z15spmv_coo_kerneliPjS_PfS0_S0__param_2,
	.param .u64 .ptr .align 1 _Z15spmv_coo_kerneliPjS_PfS0_S0__param_3,
	.param .u64 .ptr .align 1 _Z15spmv_coo_kerneliPjS_PfS0_S0__param_4,
	.param .u64 .ptr .align 1 _Z15spmv_coo_kerneliPjS_PfS0_S0__param_5
)
{
	.reg .pred 	%p<2>;
	.reg .b32 	%r<8>;
	.reg .b32 	%f<5>;
	.reg .b64 	%rd<19>;

	ld.param.u32 	%r2, [_Z15spmv_coo_kerneliPjS_PfS0_S0__param_0];
	ld.param.u64 	%rd1, [_Z15spmv_coo_kerneliPjS_PfS0_S0__param_1];
	ld.param.u64 	%rd2, [_Z15spmv_coo_kerneliPjS_PfS0_S0__param_2];
	ld.param.u64 	%rd3, [_Z15spmv_coo_kerneliPjS_PfS0_S0__param_3];
	ld.param.u64 	%rd4, [_Z15spmv_coo_kerneliPjS_PfS0_S0__param_4];
	ld.param.u64 	%rd5, [_Z15spmv_coo_kerneliPjS_PfS0_S0__param_5];
	mov.u32 	%r3, %ctaid.x;
	mov.u32 	%r4, %ntid.x;
	mov.u32 	%r5, %tid.x;
	mad.lo.s32 	%r1, %r3, %r4, %r5;
	setp.ge.u32 	%p1, %r1, %r2;
	@%p1 bra 	$L__BB1_2;
	cvta.to.global.u64 	%rd6, %rd1;
	cvta.to.global.u64 	%rd7, %rd2;
	cvta.to.global.u64 	%rd8, %rd3;
	cvta.to.global.u64 	%rd9, %rd4;
	cvta.to.global.u64 	%rd10, %rd5;
	mul.wide.u32 	%rd11, %r1, 4;
	add.s64 	%rd12, %rd6, %rd11;
	ld.global.u32 	%r6, [%rd12];
	add.s64 	%rd13, %rd7, %rd11;
	ld.global.u32 	%r7, [%rd13];
	add.s64 	%rd14, %rd8, %rd11;
	ld.global.f32 	%f1, [%rd14];
	mul.wide.u32 	%rd15, %r6, 4;
	add.s64 	%rd16, %rd10, %rd15;
	mul.wide.u32 	%rd17, %r7, 4;
	add.s64 	%rd18, %rd9, %rd17;
	ld.global.f32 	%f2, [%rd18];
	mul.f32 	%f3, %f1, %f2;
	atom.global.add.f32 	%f4, [%rd16], %f3;
$L__BB1_2:
	ret;

}


// ===== COMPILED SASS (sm_100) =====

	.target	sm_100

	.elftype	@"ET_EXEC"


//--------------------- .note.nv.tkinfo           --------------------------
	.section	.note.nv.tkinfo,"",@"SHT_NOTE"
	.sectionflags	@"SHF_NOTE_NV_TKINFO"
	.tkinfo
        /*0018*/ 	.word	0x00000002
        /*0030*/ 	.string	""
        /*0030*/ 	.string	"ptxas"
        /*0030*/ 	.string	"Cuda compilation tools, release 13.0, V13.0.88"
        /*0030*/ 	.string	"Build cuda_13.0.r13.0/compiler.36424714_0"
        /*0030*/ 	.string	"-arch sm_100 -m 64 "



//--------------------- .note.nv.cuinfo           --------------------------
	.section	.note.nv.cuinfo,"",@"SHT_NOTE"
	.sectionflags	@"SHF_NOTE_NV_CUINFO"
        /*0018*/ 	.short	0x0002
        /*001a*/ 	.short	0x0064
        /*001c*/ 	.short	0x0082
	.zero		2


//--------------------- .nv.info                  --------------------------
	.section	.nv.info,"",@"SHT_CUDA_INFO"
	.align	4


	//----- nvinfo : EIATTR_REGCOUNT
	.align		4
        /*0000*/ 	.byte	0x04, 0x2f
        /*0002*/ 	.short	(.L_1 - .L_0)
	.align		4
.L_0:
        /*0004*/ 	.word	index@(_Z15spmv_ell_kerneliiiPjPfS0_S0_)
        /*0008*/ 	.word	0x00000020


	//----- nvinfo : EIATTR_FRAME_SIZE
	.align		4
.L_1:
        /*000c*/ 	.byte	0x04, 0x11
        /*000e*/ 	.short	(.L_3 - .L_2)
	.align		4
.L_2:
        /*0010*/ 	.word	index@(_Z15spmv_ell_kerneliiiPjPfS0_S0_)
        /*0014*/ 	.word	0x00000000


	//----- nvinfo : EIATTR_REGCOUNT
	.align		4
.L_3:
        /*0018*/ 	.byte	0x04, 0x2f
        /*001a*/ 	.short	(.L_5 - .L_4)
	.align		4
.L_4:
        /*001c*/ 	.word	index@(_Z15spmv_coo_kerneliPjS_PfS0_S0_)
        /*0020*/ 	.word	0x0000000e


	//----- nvinfo : EIATTR_FRAME_SIZE
	.align		4
.L_5:
        /*0024*/ 	.byte	0x04, 0x11
        /*0026*/ 	.short	(.L_7 - .L_6)
	.align		4
.L_6:
        /*0028*/ 	.word	index@(_Z15spmv_coo_kerneliPjS_PfS0_S0_)
        /*002c*/ 	.word	0x00000000


	//----- nvinfo : EIATTR_MIN_STACK_SIZE
	.align		4
.L_7:
        /*0030*/ 	.byte	0x04, 0x12
        /*0032*/ 	.short	(.L_9 - .L_8)
	.align		4
.L_8:
        /*0034*/ 	.word	index@(_Z15spmv_coo_kerneliPjS_PfS0_S0_)
        /*0038*/ 	.word	0x00000000


	//----- nvinfo : EIATTR_MIN_STACK_SIZE
	.align		4
.L_9:
        /*003c*/ 	.byte	0x04, 0x12
        /*003e*/ 	.short	(.L_11 - .L_10)
	.align		4
.L_10:
        /*0040*/ 	.word	index@(_Z15spmv_ell_kerneliiiPjPfS0_S0_)
        /*0044*/ 	.word	0x00000000
.L_11:


//--------------------- .nv.compat                --------------------------
	.section	.nv.compat,"",@"SHT_CUDA_COMPAT_INFO"
	.align	4
        /*0000*/ 	.byte	0x02, 0x09, 0x00, 0x00, 0x02, 0x02, 0x01, 0x00, 0x02, 0x05, 0x05, 0x00, 0x03, 0x07, 0x01, 0x01
        /*0010*/ 	.byte	0x02, 0x03, 0x00, 0x00, 0x02, 0x06, 0x01, 0x00, 0x04, 0x0b, 0x08, 0x00, 0x09, 0x00, 0x00, 0x00
        /*0020*/ 	.byte	0x00, 0x00, 0x00, 0x00


//--------------------- .nv.info._Z15spmv_coo_kerneliPjS_PfS0_S0_ --------------------------
	.section	.nv.info._Z15spmv_coo_kerneliPjS_PfS0_S0_,"",@"SHT_CUDA_INFO"
	.sectionflags	@""
	.align	4


	//----- nvinfo : EIATTR_CUDA_API_VERSION
	.align		4
        /*0000*/ 	.byte	0x04, 0x37
        /*0002*/ 	.short	(.L_13 - .L_12)
.L_12:
        /*0004*/ 	.word	0x00000082


	//----- nvinfo : EIATTR_KPARAM_INFO
	.align		4
.L_13:
        /*0008*/ 	.byte	0x04, 0x17
        /*000a*/ 	.short	(.L_15 - .L_14)
.L_14:
        /*000c*/ 	.word	0x00000000
        /*0010*/ 	.short	0x0005
        /*0012*/ 	.short	0x0028
        /*0014*/ 	.byte	0x00, 0xf5, 0x21, 0x00


	//----- nvinfo : EIATTR_KPARAM_INFO
	.align		4
.L_15:
        /*0018*/ 	.byte	0x04, 0x17
        /*001a*/ 	.short	(.L_17 - .L_16)
.L_16:
        /*001c*/ 	.word	0x00000000
        /*0020*/ 	.short	0x0004
        /*0022*/ 	.short	0x0020
        /*0024*/ 	.byte	0x00, 0xf5, 0x21, 0x00


	//----- nvinfo : EIATTR_KPARAM_INFO
	.align		4
.L_17:
        /*0028*/ 	.byte	0x04, 0x17
        /*002a*/ 	.short	(.L_19 - .L_18)
.L_18:
        /*002c*/ 	.word	0x00000000
        /*0030*/ 	.short	0x0003
        /*0032*/ 	.short	0x0018
        /*0034*/ 	.byte	0x00, 0xf5, 0x21, 0x00


	//----- nvinfo : EIATTR_KPARAM_INFO
	.align		4
.L_19:
        /*0038*/ 	.byte	0x04, 0x17
        /*003a*/ 	.short	(.L_21 - .L_20)
.L_20:
        /*003c*/ 	.word	0x00000000
        /*0040*/ 	.short	0x0002
        /*0042*/ 	.short	0x0010
        /*0044*/ 	.byte	0x00, 0xf5, 0x21, 0x00


	//----- nvinfo : EIATTR_KPARAM_INFO
	.align		4
.L_21:
        /*0048*/ 	.byte	0x04, 0x17
        /*004a*/ 	.short	(.L_23 - .L_22)
.L_22:
        /*004c*/ 	.word	0x00000000
        /*0050*/ 	.short	0x0001
        /*0052*/ 	.short	0x0008
        /*0054*/ 	.byte	0x00, 0xf5, 0x21, 0x00


	//----- nvinfo : EIATTR_KPARAM_INFO
	.align		4
.L_23:
        /*0058*/ 	.byte	0x04, 0x17
        /*005a*/ 	.short	(.L_25 - .L_24)
.L_24:
        /*005c*/ 	.word	0x00000000
        /*0060*/ 	.short	0x0000
        /*0062*/ 	.short	0x0000
        /*0064*/ 	.byte	0x00, 0xf0, 0x11, 0x00


	//----- nvinfo : EIATTR_SPARSE_MMA_MASK
	.align		4
.L_25:
        /*0068*/ 	.byte	0x03, 0x50
        /*006a*/ 	.short	0x0000


	//----- nvinfo : EIATTR_MAXREG_COUNT
	.align		4
        /*006c*/ 	.byte	0x03, 0x1b
        /*006e*/ 	.short	0x00ff


	//----- nvinfo : EIATTR_MERCURY_ISA_VERSION
	.align		4
        /*0070*/ 	.byte	0x03, 0x5f
        /*0072*/ 	.short	0x0101


	//----- nvinfo : EIATTR_VRC_CTA_INIT_COUNT
	.align		4
        /*0074*/ 	.byte	0x02, 0x4a
	.zero		1
	.zero		1


	//----- nvinfo : EIATTR_EXIT_INSTR_OFFSETS
	.align		4
        /*0078*/ 	.byte	0x04, 0x1c
        /*007a*/ 	.short	(.L_27 - .L_26)


	//   ....[0]....
.L_26:
        /*007c*/ 	.word	0x00000070


	//   ....[1]....
        /*0080*/ 	.word	0x00000190


	//----- nvinfo : EIATTR_CBANK_PARAM_SIZE
	.align		4
.L_27:
        /*0084*/ 	.byte	0x03, 0x19
        /*0086*/ 	.short	0x0030


	//----- nvinfo : EIATTR_PARAM_CBANK
	.align		4
        /*0088*/ 	.byte	0x04, 0x0a
        /*008a*/ 	.short	(.L_29 - .L_28)
	.align		4
.L_28:
        /*008c*/ 	.word	index@(.nv.constant0._Z15spmv_coo_kerneliPjS_PfS0_S0_)
        /*0090*/ 	.short	0x0380
        /*0092*/ 	.short	0x0030


	//----- nvinfo : EIATTR_SW_WAR
	.align		4
.L_29:
        /*0094*/ 	.byte	0x04, 0x36
        /*0096*/ 	.short	(.L_31 - .L_30)
.L_30:
        /*0098*/ 	.word	0x00000008
.L_31:


//--------------------- .nv.info._Z15spmv_ell_kerneliiiPjPfS0_S0_ --------------------------
	.section	.nv.info._Z15spmv_ell_kerneliiiPjPfS0_S0_,"",@"SHT_CUDA_INFO"
	.sectionflags	@""
	.align	4


	//----- nvinfo : EIATTR_CUDA_API_VERSION
	.align		4
        /*0000*/ 	.byte	0x04, 0x37
        /*0002*/ 	.short	(.L_33 - .L_32)
.L_32:
        /*0004*/ 	.word	0x00000082


	//----- nvinfo : EIATTR_KPARAM_INFO
	.align		4
.L_33:
        /*0008*/ 	.byte	0x04, 0x17
        /*000a*/ 	.short	(.L_35 - .L_34)
.L_34:
        /*000c*/ 	.word	0x00000000
        /*0010*/ 	.short	0x0006
        /*0012*/ 	.short	0x0028
        /*0014*/ 	.byte	0x00, 0xf5, 0x21, 0x00


	//----- nvinfo : EIATTR_KPARAM_INFO
	.align		4
.L_35:
        /*0018*/ 	.byte	0x04, 0x17
        /*001a*/ 	.short	(.L_37 - .L_36)
.L_36:
        /*001c*/ 	.word	0x00000000
        /*0020*/ 	.short	0x0005
        /*0022*/ 	.short	0x0020
        /*0024*/ 	.byte	0x00, 0xf5, 0x21, 0x00


	//----- nvinfo : EIATTR_KPARAM_INFO
	.align		4
.L_37:
        /*0028*/ 	.byte	0x04, 0x17
        /*002a*/ 	.short	(.L_39 - .L_38)
.L_38:
        /*002c*/ 	.word	0x00000000
        /*0030*/ 	.short	0x0004
        /*0032*/ 	.short	0x0018
        /*0034*/ 	.byte	0x00, 0xf5, 0x21, 0x00


	//----- nvinfo : EIATTR_KPARAM_INFO
	.align		4
.L_39:
        /*0038*/ 	.byte	0x04, 0x17
        /*003a*/ 	.short	(.L_41 - .L_40)
.L_40:
        /*003c*/ 	.word	0x00000000
        /*0040*/ 	.short	0x0003
        /*0042*/ 	.short	0x0010
        /*0044*/ 	.byte	0x00, 0xf5, 0x21, 0x00


	//----- nvinfo : EIATTR_KPARAM_INFO
	.align		4
.L_41:
        /*0048*/ 	.byte	0x04, 0x17
        /*004a*/ 	.short	(.L_43 - .L_42)
.L_42:
        /*004c*/ 	.word	0x00000000
        /*0050*/ 	.short	0x0002
        /*0052*/ 	.short	0x0008
        /*0054*/ 	.byte	0x00, 0xf0, 0x11, 0x00


	//----- nvinfo : EIATTR_KPARAM_INFO
	.align		4
.L_43:
        /*0058*/ 	.byte	0x04, 0x17
        /*005a*/ 	.short	(.L_45 - .L_44)
.L_44:
        /*005c*/ 	.word	0x00000000
        /*0060*/ 	.short	0x0001
        /*0062*/ 	.short	0x0004
        /*0064*/ 	.byte	0x00, 0xf0, 0x11, 0x00


	//----- nvinfo : EIATTR_KPARAM_INFO
	.align		4
.L_45:
        /*0068*/ 	.byte	0x04, 0x17
        /*006a*/ 	.short	(.L_47 - .L_46)
.L_46:
        /*006c*/ 	.word	0x00000000
        /*0070*/ 	.short	0x0000
        /*0072*/ 	.short	0x0000
        /*0074*/ 	.byte	0x00, 0xf0, 0x11, 0x00


	//----- nvinfo : EIATTR_SPARSE_MMA_MASK
	.align		4
.L_47:
        /*0078*/ 	.byte	0x03, 0x50
        /*007a*/ 	.short	0x0000


	//----- nvinfo : EIATTR_MAXREG_COUNT
	.align		4
        /*007c*/ 	.byte	0x03, 0x1b
        /*007e*/ 	.short	0x00ff


	//----- nvinfo : EIATTR_MERCURY_ISA_VERSION
	.align		4
        /*0080*/ 	.byte	0x03, 0x5f
        /*0082*/ 	.short	0x0101


	//----- nvinfo : EIATTR_VRC_CTA_INIT_COUNT
	.align		4
        /*0084*/ 	.byte	0x02, 0x4a
	.zero		1
	.zero		1


	//----- nvinfo : EIATTR_EXIT_INSTR_OFFSETS
	.align		4
        /*0088*/ 	.byte	0x04, 0x1c
        /*008a*/ 	.short	(.L_49 - .L_48)


	//   ....[0]....
.L_48:
        /*008c*/ 	.word	0x00000070


	//   ....[1]....
        /*0090*/ 	.word	0x00000db0


	//----- nvinfo : EIATTR_CRS_STACK_SIZE
	.align		4
.L_49:
        /*0094*/ 	.byte	0x04, 0x1e
        /*0096*/ 	.short	(.L_51 - .L_50)
.L_50:
        /*0098*/ 	.word	0x00000000


	//----- nvinfo : EIATTR_CBANK_PARAM_SIZE
	.align		4
.L_51:
        /*009c*/ 	.byte	0x03, 0x19
        /*009e*/ 	.short	0x0030


	//----- nvinfo : EIATTR_PARAM_CBANK
	.align		4
        /*00a0*/ 	.byte	0x04, 0x0a
        /*00a2*/ 	.short	(.L_53 - .L_52)
	.align		4
.L_52:
        /*00a4*/ 	.word	index@(.nv.constant0._Z15spmv_ell_kerneliiiPjPfS0_S0_)
        /*00a8*/ 	.short	0x0380
        /*00aa*/ 	.short	0x0030


	//----- nvinfo : EIATTR_SW_WAR
	.align		4
.L_53:
        /*00ac*/ 	.byte	0x04, 0x36
        /*00ae*/ 	.short	(.L_55 - .L_54)
.L_54:
        /*00b0*/ 	.word	0x00000008
.L_55:


//--------------------- .nv.callgraph             --------------------------
	.section	.nv.callgraph,"",@"SHT_CUDA_CALLGRAPH"
	.align	4
	.sectionentsize	8
	.align		4
        /*0000*/ 	.word	0x00000000
	.align		4
        /*0004*/ 	.word	0xffffffff
	.align		4
        /*0008*/ 	.word	0x00000000
	.align		4
        /*000c*/ 	.word	0xfffffffe
	.align		4
        /*0010*/ 	.word	0x00000000
	.align		4
        /*0014*/ 	.word	0xfffffffd
	.align		4
        /*0018*/ 	.word	0x00000000
	.align		4
        /*001c*/ 	.word	0xfffffffc


//--------------------- .text._Z15spmv_coo_kerneliPjS_PfS0_S0_ --------------------------
	.section	.text._Z15spmv_coo_kerneliPjS_PfS0_S0_,"ax",@progbits
	.align	128
        .global         _Z15spmv_coo_kerneliPjS_PfS0_S0_
        .type           _Z15spmv_coo_kerneliPjS_PfS0_S0_,@function
        .size           _Z15spmv_coo_kerneliPjS_PfS0_S0_,(.L_x_8 - _Z15spmv_coo_kerneliPjS_PfS0_S0_)
        .other          _Z15spmv_coo_kerneliPjS_PfS0_S0_,@"STO_CUDA_ENTRY STV_DEFAULT"
_Z15spmv_coo_kerneliPjS_PfS0_S0_:
.text._Z15spmv_coo_kerneliPjS_PfS0_S0_:
[----:B------:R-:W-:Y:S01]  /*0000*/  LDC R1, c[0x0][0x37c] ;  /* 0x0000df00ff017b82 */ /* 0x000fe20000000800 */
[----:B------:R-:W0:Y:S07]  /*0010*/  S2R R0, SR_TID.X ;  /* 0x0000000000007919 */ /* 0x000e2e0000002100 */
[----:B------:R-:W0:Y:S01]  /*0020*/  S2UR UR4, SR_CTAID.X ;  /* 0x00000000000479c3 */ /* 0x000e220000002500 */
[----:B------:R-:W1:Y:S07]  /*0030*/  LDCU UR5, c[0x0][0x380] ;  /* 0x00007000ff0577ac */ /* 0x000e6e0008000800 */
[----:B------:R-:W0:Y:S02]  /*0040*/  LDC R11, c[0x0][0x360] ;  /* 0x0000d800ff0b7b82 */ /* 0x000e240000000800 */
[----:B0-----:R-:W-:-:S05]  /*0050*/  IMAD R11, R11, UR4, R0 ;  /* 0x000000040b0b7c24 */ /* 0x001fca000f8e0200 */
[----:B-1----:R-:W-:-:S13]  /*0060*/  ISETP.GE.U32.AND P0, PT, R11, UR5, PT ;  /* 0x000000050b007c0c */ /* 0x002fda000bf06070 */
[----:B------:R-:W-:Y:S05]  /*0070*/  @P0 EXIT ;  /* 0x000000000000094d */ /* 0x000fea0003800000 */
[----:B------:R-:W0:Y:S01]  /*0080*/  LDC.64 R4, c[0x0][0x390] ;  /* 0x0000e400ff047b82 */ /* 0x000e220000000a00 */
[----:B------:R-:W1:Y:S07]  /*0090*/  LDCU.64 UR4, c[0x0][0x358] ;  /* 0x00006b00ff0477ac */ /* 0x000e6e0008000a00 */
[----:B------:R-:W2:Y:S08]  /*00a0*/  LDC.64 R2, c[0x0][0x388] ;  /* 0x0000e200ff027b82 */ /* 0x000eb00000000a00 */
[----:B------:R-:W3:Y:S01]  /*00b0*/  LDC.64 R6, c[0x0][0x398] ;  /* 0x0000e600ff067b82 */ /* 0x000ee20000000a00 */
[----:B0-----:R-:W-:-:S07]  /*00c0*/  IMAD.WIDE.U32 R4, R11, 0x4, R4 ;  /* 0x000000040b047825 */ /* 0x001fce00078e0004 */
[----:B------:R-:W0:Y:S01]  /*00d0*/  LDC.64 R8, c[0x0][0x3a0] ;  /* 0x0000e800ff087b82 */ /* 0x000e220000000a00 */
[----:B-1----:R-:W0:Y:S01]  /*00e0*/  LDG.E R5, desc[UR4][R4.64] ;  /* 0x0000000404057981 */ /* 0x002e22000c1e1900 */
[----:B--2---:R-:W-:-:S06]  /*00f0*/  IMAD.WIDE.U32 R2, R11, 0x4, R2 ;  /* 0x000000040b027825 */ /* 0x004fcc00078e0002 */
[----:B------:R-:W2:Y:S01]  /*0100*/  LDG.E R3, desc[UR4][R2.64] ;  /* 0x0000000402037981 */ /* 0x000ea2000c1e1900 */
[----:B---3--:R-:W-:Y:S02]  /*0110*/  IMAD.WIDE.U32 R6, R11, 0x4, R6 ;  /* 0x000000040b067825 */ /* 0x008fe400078e0006 */
[----:B------:R-:W2:Y:S04]  /*0120*/  LDC.64 R10, c[0x0][0x3a8] ;  /* 0x0000ea00ff0a7b82 */ /* 0x000ea80000000a00 */
[----:B------:R-:W3:Y:S01]  /*0130*/  LDG.E R6, desc[UR4][R6.64] ;  /* 0x0000000406067981 */ /* 0x000ee2000c1e1900 */
[----:B0-----:R-:W-:-:S06]  /*0140*/  IMAD.WIDE.U32 R8, R5, 0x4, R8 ;  /* 0x0000000405087825 */ /* 0x001fcc00078e0008 */
[----:B------:R-:W3:Y:S01]  /*0150*/  LDG.E R9, desc[UR4][R8.64] ;  /* 0x0000000408097981 */ /* 0x000ee2000c1e1900 */
[----:B--2---:R-:W-:-:S04]  /*0160*/  IMAD.WIDE.U32 R4, R3, 0x4, R10 ;  /* 0x0000000403047825 */ /* 0x004fc800078e000a */
[----:B---3--:R-:W-:-:S05]  /*0170*/  FMUL R11, R6, R9 ;  /* 0x00000009060b7220 */ /* 0x008fca0000400000 */
[----:B------:R-:W-:Y:S01]  /*0180*/  REDG.E.ADD.F32.FTZ.RN.STRONG.GPU desc[UR4][R4.64], R11 ;  /* 0x0000000b040079a6 */ /* 0x000fe2000c12f304 */
[----:B------:R-:W-:Y:S05]  /*0190*/  EXIT ;  /* 0x000000000000794d */ /* 0x000fea0003800000 */
.L_x_0:
[----:B------:R-:W-:-:S00]  /*01a0*/  BRA `(.L_x_0) ;  /* 0xfffffffc00fc7947 */ /* 0x000fc0000383ffff */
[----:B------:R-:W-:-:S00]  /*01b0*/  NOP ;  /* 0x0000000000007918 */ /* 0x000fc00000000000 */
        /* <DEDUP_REMOVED lines=12> */
.L_x_8:


//--------------------- .text._Z15spmv_ell_kerneliiiPjPfS0_S0_ --------------------------
	.section	.text._Z15spmv_ell_kerneliiiPjPfS0_S0_,"ax",@progbits
	.align	128
        .global         _Z15spmv_ell_kerneliiiPjPfS0_S0_
        .type           _Z15spmv_ell_kerneliiiPjPfS0_S0_,@function
        .size           _Z15spmv_ell_kerneliiiPjPfS0_S0_,(.L_x_9 - _Z15spmv_ell_kerneliiiPjPfS0_S0_)
        .other          _Z15spmv_ell_kerneliiiPjPfS0_S0_,@"STO_CUDA_ENTRY STV_DEFAULT"
_Z15spmv_ell_kerneliiiPjPfS0_S0_:
.text._Z15spmv_ell_kerneliiiPjPfS0_S0_:
        /* <DEDUP_REMOVED lines=8> */
[----:B------:R-:W0:Y:S01]  /*0080*/  LDC R7, c[0x0][0x388] ;  /* 0x0000e200ff077b82 */ /* 0x000e220000000800 */
[----:B------:R-:W1:Y:S01]  /*0090*/  LDCU.64 UR6, c[0x0][0x358] ;  /* 0x00006b00ff0677ac */ /* 0x000e620008000a00 */
[----:B------:R-:W-:Y:S01]  /*00a0*/  HFMA2 R0, -RZ, RZ, 0, 0 ;  /* 0x00000000ff007431 */ /* 0x000fe200000001ff */
[----:B0-----:R-:W-:-:S13]  /*00b0*/  ISETP.NE.AND P0, PT, R7, RZ, PT ;  /* 0x000000ff0700720c */ /* 0x001fda0003f05270 */
[----:B-1----:R-:W-:Y:S05]  /*00c0*/  @!P0 BRA `(.L_x_1) ;  /* 0x0000000c002c8947 */ /* 0x002fea0003800000 */
[C---:B------:R-:W-:Y:S02]  /*00d0*/  ISETP.GE.U32.AND P1, PT, R7.reuse, 0x8, PT ;  /* 0x000000080700780c */ /* 0x040fe40003f26070 */
[----:B------:R-:W-:Y:S02]  /*00e0*/  LOP3.LUT R3, R7, 0x7, RZ, 0xc0, !PT ;  /* 0x0000000707037812 */ /* 0x000fe400078ec0ff */
[----:B------:R-:W-:Y:S02]  /*00f0*/  MOV R0, RZ ;  /* 0x000000ff00007202 */ /* 0x000fe40000000f00 */
[----:B------:R-:W-:Y:S02]  /*0100*/  ISETP.NE.AND P0, PT, R3, RZ, PT ;  /* 0x000000ff0300720c */ /* 0x000fe40003f05270 */
[----:B------:R-:W-:-:S05]  /*0110*/  MOV R5, RZ ;  /* 0x000000ff00057202 */ /* 0x000fca0000000f00 */
[----:B------:R-:W-:Y:S06]  /*0120*/  @!P1 BRA `(.L_x_2) ;  /* 0x0000000400849947 */ /* 0x000fec0003800000 */
[----:B------:R-:W-:Y:S01]  /*0130*/  LOP3.LUT R5, R7, 0xfffffff8, RZ, 0xc0, !PT ;  /* 0xfffffff807057812 */ /* 0x000fe200078ec0ff */
[----:B------:R-:W-:Y:S01]  /*0140*/  IMAD R4, R2, R7, 0x3 ;  /* 0x0000000302047424 */ /* 0x000fe200078e0207 */
[----:B------:R-:W-:Y:S01]  /*0150*/  MOV R0, RZ ;  /* 0x000000ff00007202 */ /* 0x000fe20000000f00 */
[----:B------:R-:W0:Y:S01]  /*0160*/  LDCU UR4, c[0x0][0x384] ;  /* 0x00007080ff0477ac */ /* 0x000e220008000800 */
[----:B------:R-:W-:-:S07]  /*0170*/  IADD3 R6, PT, PT, -R5, RZ, RZ ;  /* 0x000000ff05067210 */ /* 0x000fce0007ffe1ff */
.L_x_3:
[----:B------:R-:W1:Y:S01]  /*0180*/  LDC.64 R10, c[0x0][0x390] ;  /* 0x0000e400ff0a7b82 */ /* 0x000e620000000a00 */
[----:B------:R-:W-:-:S05]  /*0190*/  IADD3 R19, PT, PT, R4, -0x3, RZ ;  /* 0xfffffffd04137810 */ /* 0x000fca0007ffe0ff */
[----:B-1----:R-:W-:-:S06]  /*01a0*/  IMAD.WIDE.U32 R16, R19, 0x4, R10 ;  /* 0x0000000413107825 */ /* 0x002fcc00078e000a */
[----:B------:R1:W0:Y:S01]  /*01b0*/  LDG.E R17, desc[UR6][R16.64] ;  /* 0x0000000610117981 */ /* 0x000222000c1e1900 */
[----:B------:R-:W-:-:S05]  /*01c0*/  IADD3 R29, PT, PT, R4, -0x2, RZ ;  /* 0xfffffffe041d7810 */ /* 0x000fca0007ffe0ff */
[----:B------:R-:W-:-:S05]  /*01d0*/  IMAD.WIDE.U32 R22, R29, 0x4, R10 ;  /* 0x000000041d167825 */ /* 0x000fca00078e000a */
[----:B------:R-:W2:Y:S01]  /*01e0*/  LDG.E R7, desc[UR6][R22.64] ;  /* 0x0000000616077981 */ /* 0x000ea2000c1e1900 */
[C---:B------:R-:W-:Y:S01]  /*01f0*/  IADD3 R18, PT, PT, R4.reuse, -0x1, RZ ;  /* 0xffffffff04127810 */ /* 0x040fe20007ffe0ff */
[----:B------:R-:W-:-:S04]  /*0200*/  IMAD.WIDE.U32 R12, R4, 0x4, R10 ;  /* 0x00000004040c7825 */ /* 0x000fc800078e000a */
[----:B------:R-:W-:Y:S01]  /*0210*/  IMAD.WIDE.U32 R14, R18, 0x4, R10 ;  /* 0x00000004120e7825 */ /* 0x000fe200078e000a */
[----:B-1----:R-:W-:Y:S01]  /*0220*/  IADD3 R16, PT, PT, R4, 0x1, RZ ;  /* 0x0000000104107810 */ /* 0x002fe20007ffe0ff */
[----:B------:R-:W3:Y:S04]  /*0230*/  LDG.E R13, desc[UR6][R12.64] ;  /* 0x000000060c0d7981 */ /* 0x000ee8000c1e1900 */
[----:B------:R-:W4:Y:S01]  /*0240*/  LDG.E R25, desc[UR6][R14.64] ;  /* 0x000000060e197981 */ /* 0x000f22000c1e1900 */
[----:B0-----:R-:W-:Y:S02]  /*0250*/  ISETP.GE.U32.AND P3, PT, R17, UR4, PT ;  /* 0x0000000411007c0c */ /* 0x001fe4000bf66070 */
[----:B--2---:R-:W-:-:S11]  /*0260*/  ISETP.GE.U32.AND P5, PT, R7, UR4, PT ;  /* 0x0000000407007c0c */ /* 0x004fd6000bfa6070 */
[----:B------:R-:W0:Y:S08]  /*0270*/  @!P3 LDC.64 R20, c[0x0][0x398] ;  /* 0x0000e600ff14bb82 */ /* 0x000e300000000a00 */
[----:B------:R-:W1:Y:S08]  /*0280*/  @!P3 LDC.64 R8, c[0x0][0x3a0] ;  /* 0x0000e800ff08bb82 */ /* 0x000e700000000a00 */
[----:B------:R-:W2:Y:S01]  /*0290*/  @!P5 LDC.64 R26, c[0x0][0x398] ;  /* 0x0000e600ff1adb82 */ /* 0x000ea20000000a00 */
[----:B0-----:R-:W-:-:S05]  /*02a0*/  @!P3 IMAD.WIDE.U32 R20, R19, 0x4, R20 ;  /* 0x000000041314b825 */ /* 0x001fca00078e0014 */
[----:B------:R0:W5:Y:S01]  /*02b0*/  @!P3 LDG.E R23, desc[UR6][R20.64] ;  /* 0x000000061417b981 */ /* 0x000162000c1e1900 */
[----:B-1----:R-:W-:Y:S01]  /*02c0*/  @!P3 IMAD.WIDE.U32 R8, R17, 0x4, R8 ;  /* 0x000000041108b825 */ /* 0x002fe200078e0008 */
[----:B0-----:R-:W0:Y:S01]  /*02d0*/  @!P5 LDC.64 R20, c[0x0][0x3a0] ;  /* 0x0000e800ff14db82 */ /* 0x001e220000000a00 */
[----:B------:R-:W-:-:S03]  /*02e0*/  IADD3 R17, PT, PT, R4, 0x2, RZ ;  /* 0x0000000204117810 */ /* 0x000fc60007ffe0ff */
[----:B------:R1:W5:Y:S02]  /*02f0*/  @!P3 LDG.E R22, desc[UR6][R8.64] ;  /* 0x000000060816b981 */ /* 0x000364000c1e1900 */
[----:B------:R-:W-:-:S04]  /*0300*/  IMAD.WIDE.U32 R14, R17, 0x4, R10 ;  /* 0x00000004110e7825 */ /* 0x000fc800078e000a */
[----:B-1----:R-:W-:Y:S02]  /*0310*/  IMAD.WIDE.U32 R8, R16, 0x4, R10 ;  /* 0x0000000410087825 */ /* 0x002fe400078e000a */
[----:B------:R1:W5:Y:S04]  /*0320*/  LDG.E R14, desc[UR6][R14.64] ;  /* 0x000000060e0e7981 */ /* 0x000368000c1e1900 */
[----:B------:R-:W5:Y:S01]  /*0330*/  LDG.E R19, desc[UR6][R8.64] ;  /* 0x0000000608137981 */ /* 0x000f62000c1e1900 */
[----:B--2---:R-:W-:-:S04]  /*0340*/  @!P5 IMAD.WIDE.U32 R26, R29, 0x4, R26 ;  /* 0x000000041d1ad825 */ /* 0x004fc800078e001a */
[----:B0-----:R-:W-:Y:S01]  /*0350*/  @!P5 IMAD.WIDE.U32 R20, R7, 0x4, R20 ;  /* 0x000000040714d825 */ /* 0x001fe200078e0014 */
[----:B------:R0:W2:Y:S01]  /*0360*/  @!P5 LDG.E R9, desc[UR6][R26.64] ;  /* 0x000000061a09d981 */ /* 0x0000a2000c1e1900 */
[----:B-1----:R-:W-:-:S03]  /*0370*/  IADD3 R15, PT, PT, R4, 0x3, RZ ;  /* 0x00000003040f7810 */ /* 0x002fc60007ffe0ff */
[----:B------:R1:W2:Y:S02]  /*0380*/  @!P5 LDG.E R12, desc[UR6][R20.64] ;  /* 0x00000006140cd981 */ /* 0x0002a4000c1e1900 */
[----:B------:R-:W-:-:S06]  /*0390*/  IMAD.WIDE.U32 R28, R15, 0x4, R10 ;  /* 0x000000040f1c7825 */ /* 0x000fcc00078e000a */
[----:B------:R-:W2:Y:S01]  /*03a0*/  LDG.E R29, desc[UR6][R28.64] ;  /* 0x000000061c1d7981 */ /* 0x000ea2000c1e1900 */
[----:B------:R-:W-:-:S05]  /*03b0*/  IADD3 R7, PT, PT, R4, 0x4, RZ ;  /* 0x0000000404077810 */ /* 0x000fca0007ffe0ff */
[----:B------:R-:W-:-:S05]  /*03c0*/  IMAD.WIDE.U32 R10, R7, 0x4, R10 ;  /* 0x00000004070a7825 */ /* 0x000fca00078e000a */
[----:B------:R1:W2:Y:S01]  /*03d0*/  LDG.E R8, desc[UR6][R10.64] ;  /* 0x000000060a087981 */ /* 0x0002a2000c1e1900 */
[----:B----4-:R-:W-:Y:S02]  /*03e0*/  ISETP.GE.U32.AND P1, PT, R25, UR4, PT ;  /* 0x0000000419007c0c */ /* 0x010fe4000bf26070 */
[----:B---3--:R-:W-:-:S11]  /*03f0*/  ISETP.GE.U32.AND P2, PT, R13, UR4, PT ;  /* 0x000000040d007c0c */ /* 0x008fd6000bf46070 */
[----:B0-----:R-:W0:Y:S08]  /*0400*/  @!P1 LDC.64 R26, c[0x0][0x398] ;  /* 0x0000e600ff1a9b82 */ /* 0x001e300000000a00 */
[----:B-1----:R-:W1:Y:S08]  /*0410*/  @!P1 LDC.64 R20, c[0x0][0x3a0] ;  /* 0x0000e800ff149b82 */ /* 0x002e700000000a00 */
[----:B------:R-:W3:Y:S01]  /*0420*/  @!P2 LDC.64 R10, c[0x0][0x398] ;  /* 0x0000e600ff0aab82 */ /* 0x000ee20000000a00 */
[----:B0-----:R-:W-:-:S04]  /*0430*/  @!P1 IMAD.WIDE.U32 R26, R18, 0x4, R26 ;  /* 0x00000004121a9825 */ /* 0x001fc800078e001a */
[----:B-1----:R-:W-:-:S06]  /*0440*/  @!P1 IMAD.WIDE.U32 R20, R25, 0x4, R20 ;  /* 0x0000000419149825 */ /* 0x002fcc00078e0014 */
[----:B------:R-:W4:Y:S01]  /*0450*/  @!P1 LDG.E R20, desc[UR6][R20.64] ;  /* 0x0000000614149981 */ /* 0x000f22000c1e1900 */
[----:B---3--:R-:W-:-:S04]  /*0460*/  @!P2 IMAD.WIDE.U32 R10, R4, 0x4, R10 ;  /* 0x00000004040aa825 */ /* 0x008fc800078e000a */
[----:B-----5:R-:W-:Y:S02]  /*0470*/  @!P3 FFMA R0, R23, R22, R0 ;  /* 0x000000161700b223 */ /* 0x020fe40000000000 */
[----:B------:R-:W0:Y:S01]  /*0480*/  @!P2 LDC.64 R22, c[0x0][0x3a0] ;  /* 0x0000e800ff16ab82 */ /* 0x000e220000000a00 */
[----:B------:R-:W-:Y:S02]  /*0490*/  ISETP.GE.U32.AND P4, PT, R14, UR4, PT ;  /* 0x000000040e007c0c */ /* 0x000fe4000bf86070 */
[----:B------:R-:W-:-:S13]  /*04a0*/  ISETP.GE.U32.AND P3, PT, R19, UR4, PT ;  /* 0x0000000413007c0c */ /* 0x000fda000bf66070 */
[----:B------:R-:W1:Y:S01]  /*04b0*/  @!P3 LDC.64 R24, c[0x0][0x398] ;  /* 0x0000e600ff18bb82 */ /* 0x000e620000000a00 */
[----:B--2---:R-:W-:Y:S02]  /*04c0*/  @!P5 FFMA R0, R9, R12, R0 ;  /* 0x0000000c0900d223 */ /* 0x004fe40000000000 */
[----:B------:R2:W4:Y:S05]  /*04d0*/  @!P1 LDG.E R9, desc[UR6][R26.64] ;  /* 0x000000061a099981 */ /* 0x00052a000c1e1900 */
[----:B--2---:R-:W2:Y:S01]  /*04e0*/  @!P4 LDC.64 R26, c[0x0][0x398] ;  /* 0x0000e600ff1acb82 */ /* 0x004ea20000000a00 */
[----:B------:R-:W-:Y:S01]  /*04f0*/  ISETP.GE.U32.AND P6, PT, R29, UR4, PT ;  /* 0x000000041d007c0c */ /* 0x000fe2000bfc6070 */
[----:B0-----:R-:W-:-:S05]  /*0500*/  @!P2 IMAD.WIDE.U32 R22, R13, 0x4, R22 ;  /* 0x000000040d16a825 */ /* 0x001fca00078e0016 */
[----:B------:R-:W3:Y:S01]  /*0510*/  @!P2 LDG.E R21, desc[UR6][R22.64] ;  /* 0x000000061615a981 */ /* 0x000ee2000c1e1900 */
[----:B------:R-:W0:Y:S01]  /*0520*/  @!P3 LDC.64 R12, c[0x0][0x3a0] ;  /* 0x0000e800ff0cbb82 */ /* 0x000e220000000a00 */
[----:B-1----:R-:W-:Y:S02]  /*0530*/  @!P3 IMAD.WIDE.U32 R24, R16, 0x4, R24 ;  /* 0x000000041018b825 */ /* 0x002fe400078e0018 */
[----:B------:R1:W3:Y:S01]  /*0540*/  @!P2 LDG.E R23, desc[UR6][R10.64] ;  /* 0x000000060a17a981 */ /* 0x0002e2000c1e1900 */
[----:B------:R-:W-:-:S03]  /*0550*/  ISETP.GE.U32.AND P5, PT, R8, UR4, PT ;  /* 0x0000000408007c0c */ /* 0x000fc6000bfa6070 */
[----:B------:R-:W5:Y:S01]  /*0560*/  @!P3 LDG.E R25, desc[UR6][R24.64] ;  /* 0x000000061819b981 */ /* 0x000f62000c1e1900 */
[----:B--2---:R-:W-:Y:S02]  /*0570*/  @!P4 IMAD.WIDE.U32 R26, R17, 0x4, R26 ;  /* 0x00000004111ac825 */ /* 0x004fe400078e001a */
[----:B------:R-:W2:Y:S04]  /*0580*/  @!P4 LDC.64 R16, c[0x0][0x3a0] ;  /* 0x0000e800ff10cb82 */ /* 0x000ea80000000a00 */
[----:B------:R-:W5:Y:S04]  /*0590*/  @!P4 LDG.E R27, desc[UR6][R26.64] ;  /* 0x000000061a1bc981 */ /* 0x000f68000c1e1900 */
[----:B-1----:R-:W1:Y:S01]  /*05a0*/  @!P6 LDC.64 R10, c[0x0][0x398] ;  /* 0x0000e600ff0aeb82 */ /* 0x002e620000000a00 */
[----:B0-----:R-:W-:-:S05]  /*05b0*/  @!P3 IMAD.WIDE.U32 R12, R19, 0x4, R12 ;  /* 0x00000004130cb825 */ /* 0x001fca00078e000c */
[----:B------:R0:W5:Y:S02]  /*05c0*/  @!P3 LDG.E R22, desc[UR6][R12.64] ;  /* 0x000000060c16b981 */ /* 0x000164000c1e1900 */
[----:B------:R-:W1:Y:S01]  /*05d0*/  @!P6 LDC.64 R18, c[0x0][0x3a0] ;  /* 0x0000e800ff12eb82 */ /* 0x000e620000000a00 */
[----:B--2---:R-:W-:-:S07]  /*05e0*/  @!P4 IMAD.WIDE.U32 R16, R14, 0x4, R16 ;  /* 0x000000040e10c825 */ /* 0x004fce00078e0010 */
[----:B0-----:R-:W0:Y:S01]  /*05f0*/  @!P5 LDC.64 R12, c[0x0][0x398] ;  /* 0x0000e600ff0cdb82 */ /* 0x001e220000000a00 */
[----:B------:R-:W2:Y:S01]  /*0600*/  @!P4 LDG.E R16, desc[UR6][R16.64] ;  /* 0x000000061010c981 */ /* 0x000ea2000c1e1900 */
[----:B-1----:R-:W-:-:S06]  /*0610*/  @!P6 IMAD.WIDE.U32 R10, R15, 0x4, R10 ;  /* 0x000000040f0ae825 */ /* 0x002fcc00078e000a */
[----:B------:R-:W1:Y:S01]  /*0620*/  @!P5 LDC.64 R14, c[0x0][0x3a0] ;  /* 0x0000e800ff0edb82 */ /* 0x000e620000000a00 */
[----:B------:R-:W2:Y:S01]  /*0630*/  @!P6 LDG.E R11, desc[UR6][R10.64] ;  /* 0x000000060a0be981 */ /* 0x000ea2000c1e1900 */
[----:B------:R-:W-:-:S06]  /*0640*/  @!P6 IMAD.WIDE.U32 R18, R29, 0x4, R18 ;  /* 0x000000041d12e825 */ /* 0x000fcc00078e0012 */
[----:B------:R-:W2:Y:S01]  /*0650*/  @!P6 LDG.E R18, desc[UR6][R18.64] ;  /* 0x000000061212e981 */ /* 0x000ea2000c1e1900 */
[----:B0-----:R-:W-:-:S06]  /*0660*/  @!P5 IMAD.WIDE.U32 R28, R7, 0x4, R12 ;  /* 0x00000004071cd825 */ /* 0x001fcc00078e000c */
[----:B------:R-:W2:Y:S01]  /*0670*/  @!P5 LDG.E R29, desc[UR6][R28.64] ;  /* 0x000000061c1dd981 */ /* 0x000ea2000c1e1900 */
[----:B-1----:R-:W-:-:S06]  /*0680*/  @!P5 IMAD.WIDE.U32 R14, R8, 0x4, R14 ;  /* 0x00000004080ed825 */ /* 0x002fcc00078e000e */
[----:B------:R-:W2:Y:S01]  /*0690*/  @!P5 LDG.E R14, desc[UR6][R14.64] ;  /* 0x000000060e0ed981 */ /* 0x000ea2000c1e1900 */
[----:B------:R-:W-:Y:S02]  /*06a0*/  IADD3 R6, PT, PT, R6, 0x8, RZ ;  /* 0x0000000806067810 */ /* 0x000fe40007ffe0ff */
[----:B------:R-:W-:Y:S01]  /*06b0*/  IADD3 R4, PT, PT, R4, 0x8, RZ ;  /* 0x0000000804047810 */ /* 0x000fe20007ffe0ff */
[----:B----4-:R-:W-:Y:S01]  /*06c0*/  @!P1 FFMA R0, R9, R20, R0 ;  /* 0x0000001409009223 */ /* 0x010fe20000000000 */
[----:B------:R-:W-:-:S03]  /*06d0*/  ISETP.NE.AND P1, PT, R6, RZ, PT ;  /* 0x000000ff0600720c */ /* 0x000fc60003f25270 */
[----:B---3--:R-:W-:-:S04]  /*06e0*/  @!P2 FFMA R0, R23, R21, R0 ;  /* 0x000000151700a223 */ /* 0x008fc80000000000 */
[----:B-----5:R-:W-:-:S04]  /*06f0*/  @!P3 FFMA R0, R25, R22, R0 ;  /* 0x000000161900b223 */ /* 0x020fc80000000000 */
[----:B--2---:R-:W-:-:S04]  /*0700*/  @!P4 FFMA R0, R27, R16, R0 ;  /* 0x000000101b00c223 */ /* 0x004fc80000000000 */
[----:B------:R-:W-:-:S04]  /*0710*/  @!P6 FFMA R0, R11, R18, R0 ;  /* 0x000000120b00e223 */ /* 0x000fc80000000000 */
[----:B------:R-:W-:Y:S01]  /*0720*/  @!P5 FFMA R0, R29, R14, R0 ;  /* 0x0000000e1d00d223 */ /* 0x000fe20000000000 */
[----:B------:R-:W-:Y:S06]  /*0730*/  @P1 BRA `(.L_x_3) ;  /* 0xfffffff800901947 */ /* 0x000fec000383ffff */
.L_x_2:
[----:B------:R-:W-:Y:S05]  /*0740*/  @!P0 BRA `(.L_x_1) ;  /* 0x00000004008c8947 */ /* 0x000fea0003800000 */
[----:B------:R-:W0:Y:S01]  /*0750*/  LDCU UR8, c[0x0][0x388] ;  /* 0x00007100ff0877ac */ /* 0x000e220008000800 */
[----:B------:R-:W-:Y:S01]  /*0760*/  ISETP.GE.U32.AND P0, PT, R3, 0x4, PT ;  /* 0x000000040300780c */ /* 0x000fe20003f06070 */
[----:B0-----:R-:W-:-:S04]  /*0770*/  ULOP3.LUT UR4, UR8, 0x3, URZ, 0xc0, !UPT ;  /* 0x0000000308047892 */ /* 0x001fc8000f8ec0ff */
[----:B------:R-:W-:-:S08]  /*0780*/  UISETP.NE.AND UP0, UPT, UR4, URZ, UPT ;  /* 0x000000ff0400728c */ /* 0x000fd0000bf05270 */
[----:B------:R-:W-:Y:S05]  /*0790*/  @!P0 BRA `(.L_x_4) ;  /* 0x0000000000bc8947 */ /* 0x000fea0003800000 */
[----:B------:R-:W0:Y:S01]  /*07a0*/  LDC.64 R14, c[0x0][0x390] ;  /* 0x0000e400ff0e7b82 */ /* 0x000e220000000a00 */
[----:B------:R-:W-:Y:S01]  /*07b0*/  IMAD R22, R2, UR8, R5 ;  /* 0x0000000802167c24 */ /* 0x000fe2000f8e0205 */
[----:B------:R-:W1:Y:S04]  /*07c0*/  LDCU UR5, c[0x0][0x384] ;  /* 0x00007080ff0577ac */ /* 0x000e680008000800 */
[C---:B------:R-:W-:Y:S02]  /*07d0*/  IADD3 R4, PT, PT, R22.reuse, 0x1, RZ ;  /* 0x0000000116047810 */ /* 0x040fe40007ffe0ff */
[C---:B------:R-:W-:Y:S01]  /*07e0*/  IADD3 R3, PT, PT, R22.reuse, 0x2, RZ ;  /* 0x0000000216037810 */ /* 0x040fe20007ffe0ff */
[----:B0-----:R-:W-:-:S05]  /*07f0*/  IMAD.WIDE.U32 R6, R22, 0x4, R14 ;  /* 0x0000000416067825 */ /* 0x001fca00078e000e */
[----:B------:R-:W1:Y:S01]  /*0800*/  LDG.E R13, desc[UR6][R6.64] ;  /* 0x00000006060d7981 */ /* 0x000e62000c1e1900 */
[----:B------:R-:W-:Y:S01]  /*0810*/  IMAD.WIDE.U32 R8, R4, 0x4, R14 ;  /* 0x0000000404087825 */ /* 0x000fe200078e000e */
[----:B------:R-:W-:-:S03]  /*0820*/  IADD3 R29, PT, PT, R22, 0x3, RZ ;  /* 0x00000003161d7810 */ /* 0x000fc60007ffe0ff */
[--C-:B------:R-:W-:Y:S01]  /*0830*/  IMAD.WIDE.U32 R10, R3, 0x4, R14.reuse ;  /* 0x00000004030a7825 */ /* 0x100fe200078e000e */
[----:B------:R-:W2:Y:S03]  /*0840*/  LDG.E R25, desc[UR6][R8.64] ;  /* 0x0000000608197981 */ /* 0x000ea6000c1e1900 */
[----:B------:R-:W-:Y:S01]  /*0850*/  IMAD.WIDE.U32 R14, R29, 0x4, R14 ;  /* 0x000000041d0e7825 */ /* 0x000fe200078e000e */
[----:B------:R-:W3:Y:S04]  /*0860*/  LDG.E R23, desc[UR6][R10.64] ;  /* 0x000000060a177981 */ /* 0x000ee8000c1e1900 */
[----:B------:R-:W4:Y:S01]  /*0870*/  LDG.E R27, desc[UR6][R14.64] ;  /* 0x000000060e1b7981 */ /* 0x000f22000c1e1900 */
[----:B-1----:R-:W-:-:S02]  /*0880*/  ISETP.GE.U32.AND P0, PT, R13, UR5, PT ;  /* 0x000000050d007c0c */ /* 0x002fc4000bf06070 */
[----:B--2---:R-:W-:Y:S02]  /*0890*/  ISETP.GE.U32.AND P1, PT, R25, UR5, PT ;  /* 0x0000000519007c0c */ /* 0x004fe4000bf26070 */
[----:B---3--:R-:W-:-:S09]  /*08a0*/  ISETP.GE.U32.AND P2, PT, R23, UR5, PT ;  /* 0x0000000517007c0c */ /* 0x008fd2000bf46070 */
[----:B------:R-:W0:Y:S01]  /*08b0*/  @!P0 LDC.64 R18, c[0x0][0x3a0] ;  /* 0x0000e800ff128b82 */ /* 0x000e220000000a00 */
[----:B----4-:R-:W-:-:S07]  /*08c0*/  ISETP.GE.U32.AND P3, PT, R27, UR5, PT ;  /* 0x000000051b007c0c */ /* 0x010fce000bf66070 */
[----:B------:R-:W1:Y:S08]  /*08d0*/  @!P0 LDC.64 R20, c[0x0][0x398] ;  /* 0x0000e600ff148b82 */ /* 0x000e700000000a00 */
[----:B------:R-:W2:Y:S08]  /*08e0*/  @!P1 LDC.64 R16, c[0x0][0x398] ;  /* 0x0000e600ff109b82 */ /* 0x000eb00000000a00 */
[----:B------:R-:W3:Y:S01]  /*08f0*/  @!P1 LDC.64 R6, c[0x0][0x3a0] ;  /* 0x0000e800ff069b82 */ /* 0x000ee20000000a00 */
[----:B0-----:R-:W-:-:S06]  /*0900*/  @!P0 IMAD.WIDE.U32 R18, R13, 0x4, R18 ;  /* 0x000000040d128825 */ /* 0x001fcc00078e0012 */
[----:B------:R-:W4:Y:S01]  /*0910*/  @!P0 LDG.E R19, desc[UR6][R18.64] ;  /* 0x0000000612138981 */ /* 0x000f22000c1e1900 */
[----:B------:R-:W0:Y:S01]  /*0920*/  @!P2 LDC.64 R8, c[0x0][0x398] ;  /* 0x0000e600ff08ab82 */ /* 0x000e220000000a00 */
[----:B-1----:R-:W-:-:S06]  /*0930*/  @!P0 IMAD.WIDE.U32 R20, R22, 0x4, R20 ;  /* 0x0000000416148825 */ /* 0x002fcc00078e0014 */
[----:B------:R-:W4:Y:S01]  /*0940*/  @!P0 LDG.E R21, desc[UR6][R20.64] ;  /* 0x0000000614158981 */ /* 0x000f22000c1e1900 */
[----:B------:R-:W1:Y:S08]  /*0950*/  @!P2 LDC.64 R10, c[0x0][0x3a0] ;  /* 0x0000e800ff0aab82 */ /* 0x000e700000000a00 */
[----:B------:R-:W5:Y:S08]  /*0960*/  @!P3 LDC.64 R12, c[0x0][0x398] ;  /* 0x0000e600ff0cbb82 */ /* 0x000f700000000a00 */
[----:B------:R-:W5:Y:S01]  /*0970*/  @!P3 LDC.64 R14, c[0x0][0x3a0] ;  /* 0x0000e800ff0ebb82 */ /* 0x000f620000000a00 */
[----:B--2---:R-:W-:-:S04]  /*0980*/  @!P1 IMAD.WIDE.U32 R16, R4, 0x4, R16 ;  /* 0x0000000404109825 */ /* 0x004fc800078e0010 */
[----:B---3--:R-:W-:Y:S02]  /*0990*/  @!P1 IMAD.WIDE.U32 R6, R25, 0x4, R6 ;  /* 0x0000000419069825 */ /* 0x008fe400078e0006 */
[----:B------:R-:W2:Y:S02]  /*09a0*/  @!P1 LDG.E R17, desc[UR6][R16.64] ;  /* 0x0000000610119981 */ /* 0x000ea4000c1e1900 */
[----:B0-----:R-:W-:Y:S02]  /*09b0*/  @!P2 IMAD.WIDE.U32 R8, R3, 0x4, R8 ;  /* 0x000000040308a825 */ /* 0x001fe400078e0008 */
[----:B------:R-:W2:Y:S02]  /*09c0*/  @!P1 LDG.E R6, desc[UR6][R6.64] ;  /* 0x0000000606069981 */ /* 0x000ea4000c1e1900 */
[----:B-1----:R-:W-:Y:S02]  /*09d0*/  @!P2 IMAD.WIDE.U32 R10, R23, 0x4, R10 ;  /* 0x00000004170aa825 */ /* 0x002fe400078e000a */
[----:B------:R-:W3:Y:S02]  /*09e0*/  @!P2 LDG.E R9, desc[UR6][R8.64] ;  /* 0x000000060809a981 */ /* 0x000ee4000c1e1900 */
[----:B-----5:R-:W-:-:S02]  /*09f0*/  @!P3 IMAD.WIDE.U32 R12, R29, 0x4, R12 ;  /* 0x000000041d0cb825 */ /* 0x020fc400078e000c */
[----:B------:R-:W3:Y:S04]  /*0a00*/  @!P2 LDG.E R10, desc[UR6][R10.64] ;  /* 0x000000060a0aa981 */ /* 0x000ee8000c1e1900 */
[----:B------:R-:W5:Y:S01]  /*0a10*/  @!P3 LDG.E R13, desc[UR6][R12.64] ;  /* 0x000000060c0db981 */ /* 0x000f62000c1e1900 */
[----:B------:R-:W-:-:S06]  /*0a20*/  @!P3 IMAD.WIDE.U32 R14, R27, 0x4, R14 ;  /* 0x000000041b0eb825 */ /* 0x000fcc00078e000e */
[----:B------:R-:W5:Y:S01]  /*0a30*/  @!P3 LDG.E R14, desc[UR6][R14.64] ;  /* 0x000000060e0eb981 */ /* 0x000f62000c1e1900 */
[----:B------:R-:W-:Y:S01]  /*0a40*/  IADD3 R5, PT, PT, R5, 0x4, RZ ;  /* 0x0000000405057810 */ /* 0x000fe20007ffe0ff */
[----:B----4-:R-:W-:-:S04]  /*0a50*/  @!P0 FFMA R0, R21, R19, R0 ;  /* 0x0000001315008223 */ /* 0x010fc80000000000 */
[----:B--2---:R-:W-:-:S04]  /*0a60*/  @!P1 FFMA R0, R17, R6, R0 ;  /* 0x0000000611009223 */ /* 0x004fc80000000000 */
[----:B---3--:R-:W-:-:S04]  /*0a70*/  @!P2 FFMA R0, R9, R10, R0 ;  /* 0x0000000a0900a223 */ /* 0x008fc80000000000 */
[----:B-----5:R-:W-:-:S07]  /*0a80*/  @!P3 FFMA R0, R13, R14, R0 ;  /* 0x0000000e0d00b223 */ /* 0x020fce0000000000 */
.L_x_4:
[----:B------:R-:W-:Y:S05]  /*0a90*/  BRA.U !UP0, `(.L_x_1) ;  /* 0x0000000108b87547 */ /* 0x000fea000b800000 */
[----:B------:R-:W-:Y:S02]  /*0aa0*/  UISETP.NE.AND UP0, UPT, UR4, 0x1, UPT ;  /* 0x000000010400788c */ /* 0x000fe4000bf05270 */
[----:B------:R-:W-:-:S04]  /*0ab0*/  ULOP3.LUT UR5, UR8, 0x1, URZ, 0xc0, !UPT ;  /* 0x0000000108057892 */ /* 0x000fc8000f8ec0ff */
[----:B------:R-:W-:-:S03]  /*0ac0*/  UISETP.NE.U32.AND UP1, UPT, UR5, 0x1, UPT ;  /* 0x000000010500788c */ /* 0x000fc6000bf25070 */
[----:B------:R-:W-:Y:S08]  /*0ad0*/  BRA.U !UP0, `(.L_x_5) ;  /* 0x0000000108647547 */ /* 0x000ff0000b800000 */
[----:B------:R-:W0:Y:S01]  /*0ae0*/  LDC.64 R12, c[0x0][0x390] ;  /* 0x0000e400ff0c7b82 */ /* 0x000e220000000a00 */
[----:B------:R-:W-:Y:S01]  /*0af0*/  IMAD R21, R2, UR8, R5 ;  /* 0x0000000802157c24 */ /* 0x000fe2000f8e0205 */
[----:B------:R-:W1:Y:S04]  /*0b00*/  LDCU UR4, c[0x0][0x384] ;  /* 0x00007080ff0477ac */ /* 0x000e680008000800 */
[C---:B------:R-:W-:Y:S01]  /*0b10*/  IADD3 R3, PT, PT, R21.reuse, 0x1, RZ ;  /* 0x0000000115037810 */ /* 0x040fe20007ffe0ff */
[----:B0-----:R-:W-:-:S04]  /*0b20*/  IMAD.WIDE.U32 R8, R21, 0x4, R12 ;  /* 0x0000000415087825 */ /* 0x001fc800078e000c */
[----:B------:R-:W-:Y:S02]  /*0b30*/  IMAD.WIDE.U32 R12, R3, 0x4, R12 ;  /* 0x00000004030c7825 */ /* 0x000fe400078e000c */
[----:B------:R-:W1:Y:S04]  /*0b40*/  LDG.E R9, desc[UR6][R8.64] ;  /* 0x0000000608097981 */ /* 0x000e68000c1e1900 */
[----:B------:R-:W2:Y:S01]  /*0b50*/  LDG.E R19, desc[UR6][R12.64] ;  /* 0x000000060c137981 */ /* 0x000ea2000c1e1900 */
[----:B-1----:R-:W-:Y:S02]  /*0b60*/  ISETP.GE.U32.AND P0, PT, R9, UR4, PT ;  /* 0x0000000409007c0c */ /* 0x002fe4000bf06070 */
[----:B--2---:R-:W-:-:S11]  /*0b70*/  ISETP.GE.U32.AND P1, PT, R19, UR4, PT ;  /* 0x0000000413007c0c */ /* 0x004fd6000bf26070 */
[----:B------:R-:W0:Y:S08]  /*0b80*/  @!P0 LDC.64 R10, c[0x0][0x398] ;  /* 0x0000e600ff0a8b82 */ /* 0x000e300000000a00 */
[----:B------:R-:W1:Y:S08]  /*0b90*/  @!P0 LDC.64 R14, c[0x0][0x3a0] ;  /* 0x0000e800ff0e8b82 */ /* 0x000e700000000a00 */
[----:B------:R-:W2:Y:S08]  /*0ba0*/  @!P1 LDC.64 R16, c[0x0][0x398] ;  /* 0x0000e600ff109b82 */ /* 0x000eb00000000a00 */
[----:B------:R-:W3:Y:S01]  /*0bb0*/  @!P1 LDC.64 R6, c[0x0][0x3a0] ;  /* 0x0000e800ff069b82 */ /* 0x000ee20000000a00 */
[----:B0-----:R-:W-:-:S06]  /*0bc0*/  @!P0 IMAD.WIDE.U32 R10, R21, 0x4, R10 ;  /* 0x00000004150a8825 */ /* 0x001fcc00078e000a */
[----:B------:R-:W4:Y:S01]  /*0bd0*/  @!P0 LDG.E R11, desc[UR6][R10.64] ;  /* 0x000000060a0b8981 */ /* 0x000f22000c1e1900 */
[----:B-1----:R-:W-:-:S06]  /*0be0*/  @!P0 IMAD.WIDE.U32 R8, R9, 0x4, R14 ;  /* 0x0000000409088825 */ /* 0x002fcc00078e000e */
[----:B------:R-:W4:Y:S01]  /*0bf0*/  @!P0 LDG.E R8, desc[UR6][R8.64] ;  /* 0x0000000608088981 */ /* 0x000f22000c1e1900 */
[----:B--2---:R-:W-:-:S06]  /*0c00*/  @!P1 IMAD.WIDE.U32 R12, R3, 0x4, R16 ;  /* 0x00000004030c9825 */ /* 0x004fcc00078e0010 */
[----:B------:R-:W2:Y:S01]  /*0c10*/  @!P1 LDG.E R13, desc[UR6][R12.64] ;  /* 0x000000060c0d9981 */ /* 0x000ea2000c1e1900 */
[----:B---3--:R-:W-:-:S06]  /*0c20*/  @!P1 IMAD.WIDE.U32 R6, R19, 0x4, R6 ;  /* 0x0000000413069825 */ /* 0x008fcc00078e0006 */
[----:B------:R-:W2:Y:S01]  /*0c30*/  @!P1 LDG.E R6, desc[UR6][R6.64] ;  /* 0x0000000606069981 */ /* 0x000ea2000c1e1900 */
[----:B------:R-:W-:Y:S01]  /*0c40*/  IADD3 R5, PT, PT, R5, 0x2, RZ ;  /* 0x0000000205057810 */ /* 0x000fe20007ffe0ff */
[----:B----4-:R-:W-:-:S04]  /*0c50*/  @!P0 FFMA R0, R11, R8, R0 ;  /* 0x000000080b008223 */ /* 0x010fc80000000000 */
[----:B--2---:R-:W-:-:S07]  /*0c60*/  @!P1 FFMA R0, R13, R6, R0 ;  /* 0x000000060d009223 */ /* 0x004fce0000000000 */
.L_x_5:
[----:B------:R-:W-:Y:S05]  /*0c70*/  BRA.U UP1, `(.L_x_1) ;  /* 0x0000000101407547 */ /* 0x000fea000b800000 */
[----:B------:R-:W0:Y:S01]  /*0c80*/  LDC.64 R6, c[0x0][0x390] ;  /* 0x0000e400ff067b82 */ /* 0x000e220000000a00 */
[----:B------:R-:W-:Y:S01]  /*0c90*/  IMAD R3, R2, UR8, R5 ;  /* 0x0000000802037c24 */ /* 0x000fe2000f8e0205 */
[----:B------:R-:W1:Y:S03]  /*0ca0*/  LDCU UR4, c[0x0][0x384] ;  /* 0x00007080ff0477ac */ /* 0x000e660008000800 */
[----:B0-----:R-:W-:-:S05]  /*0cb0*/  IMAD.WIDE.U32 R4, R3, 0x4, R6 ;  /* 0x0000000403047825 */ /* 0x001fca00078e0006 */
[----:B------:R-:W1:Y:S01]  /*0cc0*/  LDG.E R9, desc[UR6][R4.64] ;  /* 0x0000000604097981 */ /* 0x000e62000c1e1900 */
[----:B------:R-:W-:Y:S01]  /*0cd0*/  BSSY.RECONVERGENT B0, `(.L_x_1) ;  /* 0x000000a000007945 */ /* 0x000fe20003800200 */
[----:B-1----:R-:W-:-:S13]  /*0ce0*/  ISETP.GE.U32.AND P0, PT, R9, UR4, PT ;  /* 0x0000000409007c0c */ /* 0x002fda000bf06070 */
[----:B------:R-:W-:Y:S05]  /*0cf0*/  @P0 BRA `(.L_x_6) ;  /* 0x00000000001c0947 */ /* 0x000fea0003800000 */
[----:B------:R-:W0:Y:S08]  /*0d00*/  LDC.64 R4, c[0x0][0x398] ;  /* 0x0000e600ff047b82 */ /* 0x000e300000000a00 */
[----:B------:R-:W1:Y:S01]  /*0d10*/  LDC.64 R6, c[0x0][0x3a0] ;  /* 0x0000e800ff067b82 */ /* 0x000e620000000a00 */
[----:B0-----:R-:W-:-:S06]  /*0d20*/  IMAD.WIDE.U32 R4, R3, 0x4, R4 ;  /* 0x0000000403047825 */ /* 0x001fcc00078e0004 */
[----:B------:R-:W2:Y:S01]  /*0d30*/  LDG.E R5, desc[UR6][R4.64] ;  /* 0x0000000604057981 */ /* 0x000ea2000c1e1900 */
[----:B-1----:R-:W-:-:S06]  /*0d40*/  IMAD.WIDE.U32 R6, R9, 0x4, R6 ;  /* 0x0000000409067825 */ /* 0x002fcc00078e0006 */
[----:B------:R-:W2:Y:S02]  /*0d50*/  LDG.E R6, desc[UR6][R6.64] ;  /* 0x0000000606067981 */ /* 0x000ea4000c1e1900 */
[----:B--2---:R-:W-:-:S07]  /*0d60*/  FFMA R0, R5, R6, R0 ;  /* 0x0000000605007223 */ /* 0x004fce0000000000 */
.L_x_6:
[----:B------:R-:W-:Y:S05]  /*0d70*/  BSYNC.RECONVERGENT B0 ;  /* 0x0000000000007941 */ /* 0x000fea0003800200 */
.L_x_1:
[----:B------:R-:W0:Y:S02]  /*0d80*/  LDC.64 R4, c[0x0][0x3a8] ;  /* 0x0000ea00ff047b82 */ /* 0x000e240000000a00 */
[----:B0-----:R-:W-:-:S05]  /*0d90*/  IMAD.WIDE.U32 R2, R2, 0x4, R4 ;  /* 0x0000000402027825 */ /* 0x001fca00078e0004 */
[----:B------:R-:W-:Y:S01]  /*0da0*/  REDG.E.ADD.F32.FTZ.RN.STRONG.GPU desc[UR6][R2.64], R0 ;  /* 0x00000000020079a6 */ /* 0x000fe2000c12f306 */
[----:B------:R-:W-:Y:S05]  /*0db0*/  EXIT ;  /* 0x000000000000794d */ /* 0x000fea0003800000 */
.L_x_7:
        /* <DEDUP_REMOVED lines=12> */
.L_x_9:


//--------------------- .nv.shared.reserved.0     --------------------------
	.section	.nv.shared.reserved.0,"aw",@nobits
	.weak		__nv_reservedSMEM_offset_0_alias
	.size		__nv_reservedSMEM_offset_0_alias, 0, 64
	.other		__nv_reservedSMEM_offset_0_alias,@"STO_CUDA_RESERVED_SHARED STV_DEFAULT"
__nv_reservedSMEM_offset_0_alias:
	.zero		0
	.zero		64


//--------------------- .nv.constant0._Z15spmv_coo_kerneliPjS_PfS0_S0_ --------------------------
	.section	.nv.constant0._Z15spmv_coo_kerneliPjS_PfS0_S0_,"a",@progbits
	.sectionflags	@""
	.align	4
.nv.constant0._Z15spmv_coo_kerneliPjS_PfS0_S0_:
	.zero		944


//--------------------- .nv.constant0._Z15spmv_ell_kerneliiiPjPfS0_S0_ --------------------------
	.section	.nv.constant0._Z15spmv_ell_kerneliiiPjPfS0_S0_,"a",@progbits
	.sectionflags	@""
	.align	4
.nv.constant0._Z15spmv_ell_kerneliiiPjPfS0_S0_:
	.zero		944


//--------------------- SYMBOLS --------------------------

	.type		.nv.reservedSmem.offset0,@object
	.size		.nv.reservedSmem.offset0,0x4
